//
// Generated by NVIDIA NVVM Compiler
//
// Compiler Build ID: CL-36424714
// Cuda compilation tools, release 13.0, V13.0.88
// Based on NVVM 20.0.0
//

.version 9.0
.target sm_100
.address_size 64

	// .globl	_ZN6matmul5helloEv

.visible .entry _ZN6matmul5helloEv()
{


	ret;

}
	// .globl	_ZN6matmul5naiveEPKfS1_Pf
.visible .entry _ZN6matmul5naiveEPKfS1_Pf(
	.param .u64 .ptr .align 1 _ZN6matmul5naiveEPKfS1_Pf_param_0,
	.param .u64 .ptr .align 1 _ZN6matmul5naiveEPKfS1_Pf_param_1,
	.param .u64 .ptr .align 1 _ZN6matmul5naiveEPKfS1_Pf_param_2
)
{
	.reg .pred 	%p<2>;
	.reg .b32 	%r<15>;
	.reg .b32 	%f<52>;
	.reg .b64 	%rd<24>;

	ld.param.u64 	%rd8, [_ZN6matmul5naiveEPKfS1_Pf_param_0];
	ld.param.u64 	%rd9, [_ZN6matmul5naiveEPKfS1_Pf_param_1];
	ld.param.u64 	%rd7, [_ZN6matmul5naiveEPKfS1_Pf_param_2];
	cvta.to.global.u64 	%rd10, %rd9;
	cvta.to.global.u64 	%rd11, %rd8;
	mov.u32 	%r6, %ctaid.x;
	mov.u32 	%r7, %ntid.x;
	mov.u32 	%r8, %tid.x;
	mad.lo.s32 	%r9, %r6, %r7, %r8;
	mov.u32 	%r10, %ctaid.y;
	mov.u32 	%r11, %ntid.y;
	mov.u32 	%r12, %tid.y;
	mad.lo.s32 	%r1, %r10, %r11, %r12;
	shl.b32 	%r2, %r9, 12;
	mul.wide.u32 	%rd12, %r2, 4;
	add.s64 	%rd13, %rd12, %rd11;
	add.s64 	%rd23, %rd13, 32;
	mul.wide.u32 	%rd14, %r11, %r10;
	cvt.u64.u32 	%rd15, %r12;
	add.s64 	%rd16, %rd14, %rd15;
	shl.b64 	%rd17, %rd16, 2;
	add.s64 	%rd18, %rd17, %rd10;
	add.s64 	%rd22, %rd18, 131072;
	mov.f32 	%f51, 0f00000000;
	mov.b32 	%r14, 0;
$L__BB1_1:
	ld.global.f32 	%f4, [%rd23+-32];
	ld.global.f32 	%f5, [%rd22+-131072];
	fma.rn.f32 	%f6, %f4, %f5, %f51;
	ld.global.f32 	%f7, [%rd23+-28];
	ld.global.f32 	%f8, [%rd22+-114688];
	fma.rn.f32 	%f9, %f7, %f8, %f6;
	ld.global.f32 	%f10, [%rd23+-24];
	ld.global.f32 	%f11, [%rd22+-98304];
	fma.rn.f32 	%f12, %f10, %f11, %f9;
	ld.global.f32 	%f13, [%rd23+-20];
	ld.global.f32 	%f14, [%rd22+-81920];
	fma.rn.f32 	%f15, %f13, %f14, %f12;
	ld.global.f32 	%f16, [%rd23+-16];
	ld.global.f32 	%f17, [%rd22+-65536];
	fma.rn.f32 	%f18, %f16, %f17, %f15;
	ld.global.f32 	%f19, [%rd23+-12];
	ld.global.f32 	%f20, [%rd22+-49152];
	fma.rn.f32 	%f21, %f19, %f20, %f18;
	ld.global.f32 	%f22, [%rd23+-8];
	ld.global.f32 	%f23, [%rd22+-32768];
	fma.rn.f32 	%f24, %f22, %f23, %f21;
	ld.global.f32 	%f25, [%rd23+-4];
	ld.global.f32 	%f26, [%rd22+-16384];
	fma.rn.f32 	%f27, %f25, %f26, %f24;
	ld.global.f32 	%f28, [%rd23];
	ld.global.f32 	%f29, [%rd22];
	fma.rn.f32 	%f30, %f28, %f29, %f27;
	ld.global.f32 	%f31, [%rd23+4];
	ld.global.f32 	%f32, [%rd22+16384];
	fma.rn.f32 	%f33, %f31, %f32, %f30;
	ld.global.f32 	%f34, [%rd23+8];
	ld.global.f32 	%f35, [%rd22+32768];
	fma.rn.f32 	%f36, %f34, %f35, %f33;
	ld.global.f32 	%f37, [%rd23+12];
	ld.global.f32 	%f38, [%rd22+49152];
	fma.rn.f32 	%f39, %f37, %f38, %f36;
	ld.global.f32 	%f40, [%rd23+16];
	ld.global.f32 	%f41, [%rd22+65536];
	fma.rn.f32 	%f42, %f40, %f41, %f39;
	ld.global.f32 	%f43, [%rd23+20];
	ld.global.f32 	%f44, [%rd22+81920];
	fma.rn.f32 	%f45, %f43, %f44, %f42;
	ld.global.f32 	%f46, [%rd23+24];
	ld.global.f32 	%f47, [%rd22+98304];
	fma.rn.f32 	%f48, %f46, %f47, %f45;
	ld.global.f32 	%f49, [%rd23+28];
	ld.global.f32 	%f50, [%rd22+114688];
	fma.rn.f32 	%f51, %f49, %f50, %f48;
	add.s32 	%r14, %r14, 16;
	add.s64 	%rd23, %rd23, 64;
	add.s64 	%rd22, %rd22, 262144;
	setp.ne.s32 	%p1, %r14, 4096;
	@%p1 bra 	$L__BB1_1;
	cvta.to.global.u64 	%rd19, %rd7;
	add.s32 	%r13, %r2, %r1;
	mul.wide.u32 	%rd20, %r13, 4;
	add.s64 	%rd21, %rd19, %rd20;
	st.global.f32 	[%rd21], %f51;
	ret;

}


// ===== COMPILED SASS (sm_100) =====

	.target	sm_100

	.elftype	@"ET_EXEC"


//--------------------- .note.nv.tkinfo           --------------------------
	.section	.note.nv.tkinfo,"",@"SHT_NOTE"
	.sectionflags	@"SHF_NOTE_NV_TKINFO"
	.tkinfo
        /*0018*/ 	.word	0x00000002
        /*0030*/ 	.string	""
        /*0030*/ 	.string	"ptxas"
        /*0030*/ 	.string	"Cuda compilation tools, release 13.0, V13.0.88"
        /*0030*/ 	.string	"Build cuda_13.0.r13.0/compiler.36424714_0"
        /*0030*/ 	.string	"-arch sm_100 -m 64 "



//--------------------- .note.nv.cuinfo           --------------------------
	.section	.note.nv.cuinfo,"",@"SHT_NOTE"
	.sectionflags	@"SHF_NOTE_NV_CUINFO"
        /*0018*/ 	.short	0x0002
        /*001a*/ 	.short	0x0064
        /*001c*/ 	.short	0x0082
	.zero		2


//--------------------- .nv.info                  --------------------------
	.section	.nv.info,"",@"SHT_CUDA_INFO"
	.align	4


	//----- nvinfo : EIATTR_REGCOUNT
	.align		4
        /*0000*/ 	.byte	0x04, 0x2f
        /*0002*/ 	.short	(.L_1 - .L_0)
	.align		4
.L_0:
        /*0004*/ 	.word	index@(_ZN6matmul5helloEv)
        /*0008*/ 	.word	0x00000004


	//----- nvinfo : EIATTR_FRAME_SIZE
	.align		4
.L_1:
        /*000c*/ 	.byte	0x04, 0x11
        /*000e*/ 	.short	(.L_3 - .L_2)
	.align		4
.L_2:
        /*0010*/ 	.word	index@(_ZN6matmul5helloEv)
        /*0014*/ 	.word	0x00000000


	//----- nvinfo : EIATTR_REGCOUNT
	.align		4
.L_3:
        /*0018*/ 	.byte	0x04, 0x2f
        /*001a*/ 	.short	(.L_5 - .L_4)
	.align		4
.L_4:
        /*001c*/ 	.word	index@(_ZN6matmul5naiveEPKfS1_Pf)
        /*0020*/ 	.word	0x0000001e


	//----- nvinfo : EIATTR_FRAME_SIZE
	.align		4
.L_5:
        /*0024*/ 	.byte	0x04, 0x11
        /*0026*/ 	.short	(.L_7 - .L_6)
	.align		4
.L_6:
        /*0028*/ 	.word	index@(_ZN6matmul5naiveEPKfS1_Pf)
        /*002c*/ 	.word	0x00000000


	//----- nvinfo : EIATTR_MIN_STACK_SIZE
	.align		4
.L_7:
        /*0030*/ 	.byte	0x04, 0x12
        /*0032*/ 	.short	(.L_9 - .L_8)
	.align		4
.L_8:
        /*0034*/ 	.word	index@(_ZN6matmul5naiveEPKfS1_Pf)
        /*0038*/ 	.word	0x00000000


	//----- nvinfo : EIATTR_MIN_STACK_SIZE
	.align		4
.L_9:
        /*003c*/ 	.byte	0x04, 0x12
        /*003e*/ 	.short	(.L_11 - .L_10)
	.align		4
.L_10:
        /*0040*/ 	.word	index@(_ZN6matmul5helloEv)
        /*0044*/ 	.word	0x00000000
.L_11:


//--------------------- .nv.compat                --------------------------
	.section	.nv.compat,"",@"SHT_CUDA_COMPAT_INFO"
	.align	4
        /*0000*/ 	.byte	0x02, 0x09, 0x00, 0x00, 0x02, 0x02, 0x01, 0x00, 0x02, 0x05, 0x05, 0x00, 0x03, 0x07, 0x01, 0x01
        /*0010*/ 	.byte	0x02, 0x03, 0x00, 0x00, 0x02, 0x06, 0x01, 0x00, 0x04, 0x0b, 0x08, 0x00, 0x09, 0x00, 0x00, 0x00
        /*0020*/ 	.byte	0x00, 0x00, 0x00, 0x00


//--------------------- .nv.info._ZN6matmul5naiveEPKfS1_Pf --------------------------
	.section	.nv.info._ZN6matmul5naiveEPKfS1_Pf,"",@"SHT_CUDA_INFO"
	.sectionflags	@""
	.align	4


	//----- nvinfo : EIATTR_CUDA_API_VERSION
	.align		4
        /*0000*/ 	.byte	0x04, 0x37
        /*0002*/ 	.short	(.L_13 - .L_12)
.L_12:
        /*0004*/ 	.word	0x00000082


	//----- nvinfo : EIATTR_KPARAM_INFO
	.align		4
.L_13:
        /*0008*/ 	.byte	0x04, 0x17
        /*000a*/ 	.short	(.L_15 - .L_14)
.L_14:
        /*000c*/ 	.word	0x00000000
        /*0010*/ 	.short	0x0002
        /*0012*/ 	.short	0x0010
        /*0014*/ 	.byte	0x00, 0xf5, 0x21, 0x00


	//----- nvinfo : EIATTR_KPARAM_INFO
	.align		4
.L_15:
        /*0018*/ 	.byte	0x04, 0x17
        /*001a*/ 	.short	(.L_17 - .L_16)
.L_16:
        /*001c*/ 	.word	0x00000000
        /*0020*/ 	.short	0x0001
        /*0022*/ 	.short	0x0008
        /*0024*/ 	.byte	0x00, 0xf5, 0x21, 0x00


	//----- nvinfo : EIATTR_KPARAM_INFO
	.align		4
.L_17:
        /*0028*/ 	.byte	0x04, 0x17
        /*002a*/ 	.short	(.L_19 - .L_18)
.L_18:
        /*002c*/ 	.word	0x00000000
        /*0030*/ 	.short	0x0000
        /*0032*/ 	.short	0x0000
        /*0034*/ 	.byte	0x00, 0xf5, 0x21, 0x00


	//----- nvinfo : EIATTR_SPARSE_MMA_MASK
	.align		4
.L_19:
        /*0038*/ 	.byte	0x03, 0x50
        /*003a*/ 	.short	0x0000


	//----- nvinfo : EIATTR_MAXREG_COUNT
	.align		4
        /*003c*/ 	.byte	0x03, 0x1b
        /*003e*/ 	.short	0x00ff


	//----- nvinfo : EIATTR_MERCURY_ISA_VERSION
	.align		4
        /*0040*/ 	.byte	0x03, 0x5f
        /*0042*/ 	.short	0x0101


	//----- nvinfo : EIATTR_VRC_CTA_INIT_COUNT
	.align		4
        /*0044*/ 	.byte	0x02, 0x4a
	.zero		1
	.zero		1


	//----- nvinfo : EIATTR_EXIT_INSTR_OFFSETS
	.align		4
        /*0048*/ 	.byte	0x04, 0x1c
        /*004a*/ 	.short	(.L_21 - .L_20)


	//   ....[0]....
.L_20:
        /*004c*/ 	.word	0x00000550


	//----- nvinfo : EIATTR_CBANK_PARAM_SIZE
	.align		4
.L_21:
        /*0050*/ 	.byte	0x03, 0x19
        /*0052*/ 	.short	0x0018


	//----- nvinfo : EIATTR_PARAM_CBANK
	.align		4
        /*0054*/ 	.byte	0x04, 0x0a
        /*0056*/ 	.short	(.L_23 - .L_22)
	.align		4
.L_22:
        /*0058*/ 	.word	index@(.nv.constant0._ZN6matmul5naiveEPKfS1_Pf)
        /*005c*/ 	.short	0x0380
        /*005e*/ 	.short	0x0018


	//----- nvinfo : EIATTR_SW_WAR
	.align		4
.L_23:
        /*0060*/ 	.byte	0x04, 0x36
        /*0062*/ 	.short	(.L_25 - .L_24)
.L_24:
        /*0064*/ 	.word	0x00000008
.L_25:


//--------------------- .nv.info._ZN6matmul5helloEv --------------------------
	.section	.nv.info._ZN6matmul5helloEv,"",@"SHT_CUDA_INFO"
	.sectionflags	@""
	.align	4


	//----- nvinfo : EIATTR_CUDA_API_VERSION
	.align		4
        /*0000*/ 	.byte	0x04, 0x37
        /*0002*/ 	.short	(.L_27 - .L_26)
.L_26:
        /*0004*/ 	.word	0x00000082


	//----- nvinfo : EIATTR_SPARSE_MMA_MASK
	.align		4
.L_27:
        /*0008*/ 	.byte	0x03, 0x50
        /*000a*/ 	.short	0x0000


	//----- nvinfo : EIATTR_MAXREG_COUNT
	.align		4
        /*000c*/ 	.byte	0x03, 0x1b
        /*000e*/ 	.short	0x00ff


	//----- nvinfo : EIATTR_MERCURY_ISA_VERSION
	.align		4
        /*0010*/ 	.byte	0x03, 0x5f
        /*0012*/ 	.short	0x0101


	//----- nvinfo : EIATTR_VRC_CTA_INIT_COUNT
	.align		4
        /*0014*/ 	.byte	0x02, 0x4a
	.zero		1
	.zero		1


	//----- nvinfo : EIATTR_EXIT_INSTR_OFFSETS
	.align		4
        /*0018*/ 	.byte	0x04, 0x1c
        /*001a*/ 	.short	(.L_29 - .L_28)


	//   ....[0]....
.L_28:
        /*001c*/ 	.word	0x00000010


	//----- nvinfo : EIATTR_SW_WAR
	.align		4
.L_29:
        /*0020*/ 	.byte	0x04, 0x36
        /*0022*/ 	.short	(.L_31 - .L_30)
.L_30:
        /*0024*/ 	.word	0x00000008
.L_31:


//--------------------- .nv.callgraph             --------------------------
	.section	.nv.callgraph,"",@"SHT_CUDA_CALLGRAPH"
	.align	4
	.sectionentsize	8
	.align		4
        /*0000*/ 	.word	0x00000000
	.align		4
        /*0004*/ 	.word	0xffffffff
	.align		4
        /*0008*/ 	.word	0x00000000
	.align		4
        /*000c*/ 	.word	0xfffffffe
	.align		4
        /*0010*/ 	.word	0x00000000
	.align		4
        /*0014*/ 	.word	0xfffffffd
	.align		4
        /*0018*/ 	.word	0x00000000
	.align		4
        /*001c*/ 	.word	0xfffffffc


//--------------------- .text._ZN6matmul5naiveEPKfS1_Pf --------------------------
	.section	.text._ZN6matmul5naiveEPKfS1_Pf,"ax",@progbits
	.align	128
        .global         _ZN6matmul5naiveEPKfS1_Pf
        .type           _ZN6matmul5naiveEPKfS1_Pf,@function
        .size           _ZN6matmul5naiveEPKfS1_Pf,(.L_x_3 - _ZN6matmul5naiveEPKfS1_Pf)
        .other          _ZN6matmul5naiveEPKfS1_Pf,@"STO_CUDA_ENTRY STV_DEFAULT"
_ZN6matmul5naiveEPKfS1_Pf:
.text._ZN6matmul5naiveEPKfS1_Pf:
[----:B------:R-:W-:Y:S01]  /*0000*/  LDC R1, c[0x0][0x37c] ;  /* 0x0000df00ff017b82 */ /* 0x000fe20000000800 */
[----:B------:R-:W0:Y:S07]  /*0010*/  S2R R5, SR_TID.X ;  /* 0x0000000000057919 */ /* 0x000e2e0000002100 */
[----:B------:R-:W0:Y:S01]  /*0020*/  S2UR UR4, SR_CTAID.X ;  /* 0x00000000000479c3 */ /* 0x000e220000002500 */
[----:B------:R-:W1:Y:S01]  /*0030*/  LDCU.64 UR8, c[0x0][0x388] ;  /* 0x00007100ff0877ac */ /* 0x000e620008000a00 */
[----:B------:R-:W-:Y:S01]  /*0040*/  MOV R10, RZ ;  /* 0x000000ff000a7202 */ /* 0x000fe20000000f00 */
[----:B------:R-:W2:Y:S01]  /*0050*/  S2R R4, SR_TID.Y ;  /* 0x0000000000047919 */ /* 0x000ea20000002200 */
[----:B------:R-:W3:Y:S04]  /*0060*/  LDCU.64 UR6, c[0x0][0x358] ;  /* 0x00006b00ff0677ac */ /* 0x000ee80008000a00 */
[----:B------:R-:W0:Y:S08]  /*0070*/  LDC R0, c[0x0][0x360] ;  /* 0x0000d800ff007b82 */ /* 0x000e300000000800 */
[----:B------:R-:W2:Y:S08]  /*0080*/  S2UR UR5, SR_CTAID.Y ;  /* 0x00000000000579c3 */ /* 0x000eb00000002600 */
[----:B------:R-:W2:Y:S08]  /*0090*/  LDC R9, c[0x0][0x364] ;  /* 0x0000d900ff097b82 */ /* 0x000eb00000000800 */
[----:B------:R-:W4:Y:S01]  /*00a0*/  LDC.64 R2, c[0x0][0x380] ;  /* 0x0000e000ff027b82 */ /* 0x000f220000000a00 */
[----:B0-----:R-:W-:-:S02]  /*00b0*/  IMAD R0, R0, UR4, R5 ;  /* 0x0000000400007c24 */ /* 0x001fc4000f8e0205 */
[----:B------:R-:W-:Y:S01]  /*00c0*/  HFMA2 R5, -RZ, RZ, 0, 0 ;  /* 0x00000000ff057431 */ /* 0x000fe200000001ff */
[----:B------:R-:W-:Y:S02]  /*00d0*/  UMOV UR4, URZ ;  /* 0x000000ff00047c82 */ /* 0x000fe40008000000 */
[----:B------:R-:W-:Y:S01]  /*00e0*/  SHF.L.U32 R0, R0, 0xc, RZ ;  /* 0x0000000c00007819 */ /* 0x000fe200000006ff */
[----:B--2---:R-:W-:-:S04]  /*00f0*/  IMAD.WIDE.U32 R6, R9, UR5, R4 ;  /* 0x0000000509067c25 */ /* 0x004fc8000f8e0004 */
[----:B------:R-:W-:Y:S01]  /*0100*/  IMAD R9, R9, UR5, R4 ;  /* 0x0000000509097c24 */ /* 0x000fe2000f8e0204 */
[----:B-1----:R-:W-:Y:S01]  /*0110*/  LEA R8, P1, R6, UR8, 0x2 ;  /* 0x0000000806087c11 */ /* 0x002fe2000f8210ff */
[----:B----4-:R-:W-:-:S03]  /*0120*/  IMAD.WIDE.U32 R2, R0, 0x4, R2 ;  /* 0x0000000400027825 */ /* 0x010fc600078e0002 */
[----:B------:R-:W-:Y:S02]  /*0130*/  IADD3 R8, P2, PT, R8, 0x20000, RZ ;  /* 0x0002000008087810 */ /* 0x000fe40007f5e0ff */
[----:B------:R-:W-:Y:S02]  /*0140*/  LEA.HI.X R6, R6, UR9, R7, 0x2, P1 ;  /* 0x0000000906067c11 */ /* 0x000fe400088f1407 */
[----:B------:R-:W-:-:S04]  /*0150*/  IADD3 R12, P0, PT, R2, 0x20, RZ ;  /* 0x00000020020c7810 */ /* 0x000fc80007f1e0ff */
[----:B------:R-:W-:Y:S02]  /*0160*/  IADD3.X R5, PT, PT, RZ, R3, RZ, P0, !PT ;  /* 0x00000003ff057210 */ /* 0x000fe400007fe4ff */
[----:B---3--:R-:W-:-:S07]  /*0170*/  IADD3.X R3, PT, PT, RZ, R6, RZ, P2, !PT ;  /* 0x00000006ff037210 */ /* 0x008fce00017fe4ff */
.L_x_0:
[----:B------:R-:W-:Y:S02]  /*0180*/  MOV R4, R12 ;  /* 0x0000000c00047202 */ /* 0x000fe40000000f00 */
[----:B------:R-:W-:-:S03]  /*0190*/  MOV R2, R8 ;  /* 0x0000000800027202 */ /* 0x000fc60000000f00 */
[----:B------:R-:W2:Y:S04]  /*01a0*/  LDG.E R13, desc[UR6][R4.64+-0x20] ;  /* 0xffffe006040d7981 */ /* 0x000ea8000c1e1900 */
[----:B------:R-:W2:Y:S04]  /*01b0*/  LDG.E R12, desc[UR6][R2.64+-0x20000] ;  /* 0xfe000006020c7981 */ /* 0x000ea8000c1e1900 */
[----:B------:R-:W3:Y:S04]  /*01c0*/  LDG.E R24, desc[UR6][R4.64+-0x1c] ;  /* 0xffffe40604187981 */ /* 0x000ee8000c1e1900 */
[----:B------:R-:W3:Y:S04]  /*01d0*/  LDG.E R26, desc[UR6][R2.64+-0x1c000] ;  /* 0xfe400006021a7981 */ /* 0x000ee8000c1e1900 */
[----:B------:R-:W4:Y:S04]  /*01e0*/  LDG.E R18, desc[UR6][R4.64+-0x18] ;  /* 0xffffe80604127981 */ /* 0x000f28000c1e1900 */
[----:B------:R-:W4:Y:S04]  /*01f0*/  LDG.E R21, desc[UR6][R2.64+-0x18000] ;  /* 0xfe80000602157981 */ /* 0x000f28000c1e1900 */
[----:B------:R-:W5:Y:S04]  /*0200*/  LDG.E R23, desc[UR6][R4.64+-0x14] ;  /* 0xffffec0604177981 */ /* 0x000f68000c1e1900 */
        /* <DEDUP_REMOVED lines=11> */
[----:B------:R-:W5:Y:S01]  /*02c0*/  LDG.E R15, desc[UR6][R2.64+0x4000] ;  /* 0x00400006020f7981 */ /* 0x000f62000c1e1900 */
[----:B--2---:R-:W-:-:S03]  /*02d0*/  FFMA R13, R13, R12, R10 ;  /* 0x0000000c0d0d7223 */ /* 0x004fc6000000000a */
[----:B------:R-:W2:Y:S04]  /*02e0*/  LDG.E R12, desc[UR6][R4.64+0x4] ;  /* 0x00000406040c7981 */ /* 0x000ea8000c1e1900 */
[----:B------:R-:W2:Y:S01]  /*02f0*/  LDG.E R10, desc[UR6][R4.64+0x8] ;  /* 0x00000806040a7981 */ /* 0x000ea2000c1e1900 */
[----:B---3--:R-:W-:-:S03]  /*0300*/  FFMA R27, R24, R26, R13 ;  /* 0x0000001a181b7223 */ /* 0x008fc6000000000d */
[----:B------:R-:W3:Y:S01]  /*0310*/  LDG.E R13, desc[UR6][R2.64+0x8000] ;  /* 0x00800006020d7981 */ /* 0x000ee2000c1e1900 */
[----:B----4-:R-:W-:-:S03]  /*0320*/  FFMA R24, R18, R21, R27 ;  /* 0x0000001512187223 */ /* 0x010fc6000000001b */
[----:B------:R-:W4:Y:S04]  /*0330*/  LDG.E R18, desc[UR6][R4.64+0xc] ;  /* 0x00000c0604127981 */ /* 0x000f28000c1e1900 */
[----:B------:R-:W4:Y:S01]  /*0340*/  LDG.E R21, desc[UR6][R2.64+0xc000] ;  /* 0x00c0000602157981 */ /* 0x000f22000c1e1900 */
[----:B-----5:R-:W-:-:S03]  /*0350*/  FFMA R27, R23, R20, R24 ;  /* 0x00000014171b7223 */ /* 0x020fc60000000018 */
[----:B------:R-:W5:Y:S04]  /*0360*/  LDG.E R20, desc[UR6][R4.64+0x10] ;  /* 0x0000100604147981 */ /* 0x000f68000c1e1900 */
[----:B------:R-:W5:Y:S01]  /*0370*/  LDG.E R23, desc[UR6][R2.64+0x10000] ;  /* 0x0100000602177981 */ /* 0x000f62000c1e1900 */
[----:B------:R-:W-:-:S03]  /*0380*/  FFMA R27, R22, R25, R27 ;  /* 0x00000019161b7223 */ /* 0x000fc6000000001b */
[----:B------:R-:W5:Y:S04]  /*0390*/  LDG.E R22, desc[UR6][R4.64+0x14] ;  /* 0x0000140604167981 */ /* 0x000f68000c1e1900 */
[----:B------:R-:W5:Y:S01]  /*03a0*/  LDG.E R25, desc[UR6][R2.64+0x14000] ;  /* 0x0140000602197981 */ /* 0x000f62000c1e1900 */
[----:B------:R-:W-:-:S03]  /*03b0*/  FFMA R24, R16, R19, R27 ;  /* 0x0000001310187223 */ /* 0x000fc6000000001b */
[----:B------:R-:W5:Y:S04]  /*03c0*/  LDG.E R16, desc[UR6][R4.64+0x18] ;  /* 0x0000180604107981 */ /* 0x000f68000c1e1900 */
[----:B------:R-:W5:Y:S01]  /*03d0*/  LDG.E R19, desc[UR6][R2.64+0x18000] ;  /* 0x0180000602137981 */ /* 0x000f62000c1e1900 */
[----:B------:R-:W-:-:S03]  /*03e0*/  FFMA R24, R7, R6, R24 ;  /* 0x0000000607187223 */ /* 0x000fc60000000018 */
[----:B------:R-:W5:Y:S04]  /*03f0*/  LDG.E R6, desc[UR6][R4.64+0x1c] ;  /* 0x00001c0604067981 */ /* 0x000f68000c1e1900 */
[----:B------:R0:W5:Y:S01]  /*0400*/  LDG.E R7, desc[UR6][R2.64+0x1c000] ;  /* 0x01c0000602077981 */ /* 0x000162000c1e1900 */
[----:B------:R-:W-:-:S04]  /*0410*/  FFMA R11, R11, R8, R24 ;  /* 0x000000080b0b7223 */ /* 0x000fc80000000018 */
[----:B------:R-:W-:Y:S01]  /*0420*/  FFMA R11, R14, R17, R11 ;  /* 0x000000110e0b7223 */ /* 0x000fe2000000000b */
[----:B------:R-:W-:-:S04]  /*0430*/  UIADD3 UR4, UPT, UPT, UR4, 0x10, URZ ;  /* 0x0000001004047890 */ /* 0x000fc8000fffe0ff */
[----:B------:R-:W-:Y:S01]  /*0440*/  UISETP.NE.AND UP0, UPT, UR4, 0x1000, UPT ;  /* 0x000010000400788c */ /* 0x000fe2000bf05270 */
[----:B------:R-:W-:-:S04]  /*0450*/  IADD3 R8, P1, PT, R2, 0x40000, RZ ;  /* 0x0004000002087810 */ /* 0x000fc80007f3e0ff */
[----:B0-----:R-:W-:Y:S01]  /*0460*/  IADD3.X R3, PT, PT, RZ, R3, RZ, P1, !PT ;  /* 0x00000003ff037210 */ /* 0x001fe20000ffe4ff */
[----:B--2---:R-:W-:-:S04]  /*0470*/  FFMA R11, R12, R15, R11 ;  /* 0x0000000f0c0b7223 */ /* 0x004fc8000000000b */
[----:B---3--:R-:W-:-:S04]  /*0480*/  FFMA R11, R10, R13, R11 ;  /* 0x0000000d0a0b7223 */ /* 0x008fc8000000000b */
[----:B----4-:R-:W-:-:S04]  /*0490*/  FFMA R11, R18, R21, R11 ;  /* 0x00000015120b7223 */ /* 0x010fc8000000000b */
[----:B-----5:R-:W-:Y:S01]  /*04a0*/  FFMA R11, R20, R23, R11 ;  /* 0x00000017140b7223 */ /* 0x020fe2000000000b */
[----:B------:R-:W-:-:S03]  /*04b0*/  IADD3 R12, P0, PT, R4, 0x40, RZ ;  /* 0x00000040040c7810 */ /* 0x000fc60007f1e0ff */
[----:B------:R-:W-:Y:S01]  /*04c0*/  FFMA R11, R22, R25, R11 ;  /* 0x00000019160b7223 */ /* 0x000fe2000000000b */
[----:B------:R-:W-:-:S03]  /*04d0*/  IADD3.X R5, PT, PT, RZ, R5, RZ, P0, !PT ;  /* 0x00000005ff057210 */ /* 0x000fc600007fe4ff */
[----:B------:R-:W-:-:S04]  /*04e0*/  FFMA R11, R16, R19, R11 ;  /* 0x00000013100b7223 */ /* 0x000fc8000000000b */
[----:B------:R-:W-:Y:S01]  /*04f0*/  FFMA R10, R6, R7, R11 ;  /* 0x00000007060a7223 */ /* 0x000fe2000000000b */
[----:B------:R-:W-:Y:S06]  /*0500*/  BRA.U UP0, `(.L_x_0) ;  /* 0xfffffffd001c7547 */ /* 0x000fec000b83ffff */
[----:B------:R-:W0:Y:S01]  /*0510*/  LDC.64 R2, c[0x0][0x390] ;  /* 0x0000e400ff027b82 */ /* 0x000e220000000a00 */
[----:B------:R-:W-:-:S05]  /*0520*/  IADD3 R9, PT, PT, R9, R0, RZ ;  /* 0x0000000009097210 */ /* 0x000fca0007ffe0ff */
[----:B0-----:R-:W-:-:S05]  /*0530*/  IMAD.WIDE.U32 R2, R9, 0x4, R2 ;  /* 0x0000000409027825 */ /* 0x001fca00078e0002 */
[----:B------:R-:W-:Y:S01]  /*0540*/  STG.E desc[UR6][R2.64], R10 ;  /* 0x0000000a02007986 */ /* 0x000fe2000c101906 */
[----:B------:R-:W-:Y:S05]  /*0550*/  EXIT ;  /* 0x000000000000794d */ /* 0x000fea0003800000 */
.L_x_1:
[----:B------:R-:W-:-:S00]  /*0560*/  BRA `(.L_x_1) ;  /* 0xfffffffc00fc7947 */ /* 0x000fc0000383ffff */
[----:B------:R-:W-:-:S00]  /*0570*/  NOP ;  /* 0x0000000000007918 */ /* 0x000fc00000000000 */
        /* <DEDUP_REMOVED lines=8> */
.L_x_3:


//--------------------- .text._ZN6matmul5helloEv  --------------------------
	.section	.text._ZN6matmul5helloEv,"ax",@progbits
	.align	128
        .global         _ZN6matmul5helloEv
        .type           _ZN6matmul5helloEv,@function
        .size           _ZN6matmul5helloEv,(.L_x_4 - _ZN6matmul5helloEv)
        .other          _ZN6matmul5helloEv,@"STO_CUDA_ENTRY STV_DEFAULT"
_ZN6matmul5helloEv:
.text._ZN6matmul5helloEv:
[----:B------:R-:W-:Y:S01]  /*0000*/  LDC R1, c[0x0][0x37c] ;  /* 0x0000df00ff017b82 */ /* 0x000fe20000000800 */
[----:B------:R-:W-:Y:S05]  /*0010*/  EXIT ;  /* 0x000000000000794d */ /* 0x000fea0003800000 */
.L_x_2:
        /* <DEDUP_REMOVED lines=14> */
.L_x_4:


//--------------------- .nv.shared.reserved.0     --------------------------
	.section	.nv.shared.reserved.0,"aw",@nobits
	.weak		__nv_reservedSMEM_offset_0_alias
	.size		__nv_reservedSMEM_offset_0_alias, 0, 64
	.other		__nv_reservedSMEM_offset_0_alias,@"STO_CUDA_RESERVED_SHARED STV_DEFAULT"
__nv_reservedSMEM_offset_0_alias:
	.zero		0
	.zero		64


//--------------------- .nv.constant0._ZN6matmul5naiveEPKfS1_Pf --------------------------
	.section	.nv.constant0._ZN6matmul5naiveEPKfS1_Pf,"a",@progbits
	.sectionflags	@""
	.align	4
.nv.constant0._ZN6matmul5naiveEPKfS1_Pf:
	.zero		920


//--------------------- .nv.constant0._ZN6matmul5helloEv --------------------------
	.section	.nv.constant0._ZN6matmul5helloEv,"a",@progbits
	.sectionflags	@""
	.align	4
.nv.constant0._ZN6matmul5helloEv:
	.zero		896


//--------------------- SYMBOLS --------------------------

	.type		.nv.reservedSmem.offset0,@object
	.size		.nv.reservedSmem.offset0,0x4
